	.headerflags	@"EF_CUDA_TEXMODE_UNIFIED EF_CUDA_64BIT_ADDRESS EF_CUDA_ACCELERATORS EF_CUDA_SM90 EF_CUDA_VIRTUAL_SM(EF_CUDA_SM90)"
	.elftype	@"ET_EXEC"


//--------------------- .nv.info                  --------------------------
	.section	.nv.info,"",@"SHT_CUDA_INFO"
	.align	4


	//----- nvinfo : EIATTR_REGCOUNT
	.align		4
        /*0000*/ 	.byte	0x04, 0x2f
        /*0002*/ 	.short	(.L_1 - .L_0)
	.align		4
.L_0:
        /*0004*/ 	.word	index@(triton_red_fused__to_copy_add_mul_sum_5)
        /*0008*/ 	.word	0x0000001e


	//----- nvinfo : EIATTR_MIN_STACK_SIZE
	.align		4
.L_1:
        /*000c*/ 	.byte	0x04, 0x12
        /*000e*/ 	.short	(.L_3 - .L_2)
	.align		4
.L_2:
        /*0010*/ 	.word	index@(triton_red_fused__to_copy_add_mul_sum_5)
        /*0014*/ 	.word	0x00000000


	//----- nvinfo : EIATTR_FRAME_SIZE
	.align		4
.L_3:
        /*0018*/ 	.byte	0x04, 0x11
        /*001a*/ 	.short	(.L_5 - .L_4)
	.align		4
.L_4:
        /*001c*/ 	.word	index@(triton_red_fused__to_copy_add_mul_sum_5)
        /*0020*/ 	.word	0x00000000


	//----- nvinfo : EIATTR_MIN_STACK_SIZE
	.align		4
.L_5:
        /*0024*/ 	.byte	0x04, 0x12
        /*0026*/ 	.short	(.L_7 - .L_6)
	.align		4
.L_6:
        /*0028*/ 	.word	index@(triton_red_fused__to_copy_add_mul_sum_5)
        /*002c*/ 	.word	0x00000000
.L_7:


//--------------------- .nv.info.triton_red_fused__to_copy_add_mul_sum_5 --------------------------
	.section	.nv.info.triton_red_fused__to_copy_add_mul_sum_5,"",@"SHT_CUDA_INFO"
	.sectionflags	@""
	.align	4


	//----- nvinfo : EIATTR_CUDA_API_VERSION
	.align		4
        /*0000*/ 	.byte	0x04, 0x37
        /*0002*/ 	.short	(.L_9 - .L_8)
.L_8:
        /*0004*/ 	.word	0x0000007c


	//----- nvinfo : EIATTR_KPARAM_INFO
	.align		4
.L_9:
        /*0008*/ 	.byte	0x04, 0x17
        /*000a*/ 	.short	(.L_11 - .L_10)
.L_10:
        /*000c*/ 	.word	0x00000000
        /*0010*/ 	.short	0x0007
        /*0012*/ 	.short	0x0030
        /*0014*/ 	.byte	0x00, 0xf4, 0x21, 0x00


	//----- nvinfo : EIATTR_KPARAM_INFO
	.align		4
.L_11:
        /*0018*/ 	.byte	0x04, 0x17
        /*001a*/ 	.short	(.L_13 - .L_12)
.L_12:
        /*001c*/ 	.word	0x00000000
        /*0020*/ 	.short	0x0006
        /*0022*/ 	.short	0x002c
        /*0024*/ 	.byte	0x00, 0xf0, 0x11, 0x00


	//----- nvinfo : EIATTR_KPARAM_INFO
	.align		4
.L_13:
        /*0028*/ 	.byte	0x04, 0x17
        /*002a*/ 	.short	(.L_15 - .L_14)
.L_14:
        /*002c*/ 	.word	0x00000000
        /*0030*/ 	.short	0x0005
        /*0032*/ 	.short	0x0028
        /*0034*/ 	.byte	0x00, 0xf0, 0x11, 0x00


	//----- nvinfo : EIATTR_KPARAM_INFO
	.align		4
.L_15:
        /*0038*/ 	.byte	0x04, 0x17
        /*003a*/ 	.short	(.L_17 - .L_16)
.L_16:
        /*003c*/ 	.word	0x00000000
        /*0040*/ 	.short	0x0004
        /*0042*/ 	.short	0x0020
        /*0044*/ 	.byte	0x00, 0xf4, 0x21, 0x00


	//----- nvinfo : EIATTR_KPARAM_INFO
	.align		4
.L_17:
        /*0048*/ 	.byte	0x04, 0x17
        /*004a*/ 	.short	(.L_19 - .L_18)
.L_18:
        /*004c*/ 	.word	0x00000000
        /*0050*/ 	.short	0x0003
        /*0052*/ 	.short	0x0018
        /*0054*/ 	.byte	0x00, 0xf4, 0x21, 0x00


	//----- nvinfo : EIATTR_KPARAM_INFO
	.align		4
.L_19:
        /*0058*/ 	.byte	0x04, 0x17
        /*005a*/ 	.short	(.L_21 - .L_20)
.L_20:
        /*005c*/ 	.word	0x00000000
        /*0060*/ 	.short	0x0002
        /*0062*/ 	.short	0x0010
        /*0064*/ 	.byte	0x00, 0xf4, 0x21, 0x00


	//----- nvinfo : EIATTR_KPARAM_INFO
	.align		4
.L_21:
        /*0068*/ 	.byte	0x04, 0x17
        /*006a*/ 	.short	(.L_23 - .L_22)
.L_22:
        /*006c*/ 	.word	0x00000000
        /*0070*/ 	.short	0x0001
        /*0072*/ 	.short	0x0008
        /*0074*/ 	.byte	0x00, 0xf4, 0x21, 0x00


	//----- nvinfo : EIATTR_KPARAM_INFO
	.align		4
.L_23:
        /*0078*/ 	.byte	0x04, 0x17
        /*007a*/ 	.short	(.L_25 - .L_24)
.L_24:
        /*007c*/ 	.word	0x00000000
        /*0080*/ 	.short	0x0000
        /*0082*/ 	.short	0x0000
        /*0084*/ 	.byte	0x00, 0xf4, 0x21, 0x00


	//----- nvinfo : EIATTR_SPARSE_MMA_MASK
	.align		4
.L_25:
        /*0088*/ 	.byte	0x03, 0x50
        /*008a*/ 	.short	0x0000


	//----- nvinfo : EIATTR_MAXREG_COUNT
	.align		4
        /*008c*/ 	.byte	0x03, 0x1b
        /*008e*/ 	.short	0x00ff


	//----- nvinfo : EIATTR_COOP_GROUP_MASK_REGIDS
	.align		4
        /*0090*/ 	.byte	0x04, 0x29
        /*0092*/ 	.short	(.L_27 - .L_26)


	//   ....[0]....
.L_26:
        /*0094*/ 	.word	0xffffffff


	//   ....[1]....
        /*0098*/ 	.word	0xffffffff


	//   ....[2]....
        /*009c*/ 	.word	0xffffffff


	//   ....[3]....
        /*00a0*/ 	.word	0xffffffff


	//   ....[4]....
        /*00a4*/ 	.word	0xffffffff


	//   ....[5]....
        /*00a8*/ 	.word	0xffffffff


	//----- nvinfo : EIATTR_COOP_GROUP_INSTR_OFFSETS
	.align		4
.L_27:
        /*00ac*/ 	.byte	0x04, 0x28
        /*00ae*/ 	.short	(.L_29 - .L_28)


	//   ....[0]....
.L_28:
        /*00b0*/ 	.word	0x00000450


	//   ....[1]....
        /*00b4*/ 	.word	0x00000490


	//   ....[2]....
        /*00b8*/ 	.word	0x000004c0


	//   ....[3]....
        /*00bc*/ 	.word	0x000004f0


	//   ....[4]....
        /*00c0*/ 	.word	0x000005f0


	//   ....[5]....
        /*00c4*/ 	.word	0x00000600


	//----- nvinfo : EIATTR_EXIT_INSTR_OFFSETS
	.align		4
.L_29:
        /*00c8*/ 	.byte	0x04, 0x1c
        /*00ca*/ 	.short	(.L_31 - .L_30)


	//   ....[0]....
.L_30:
        /*00cc*/ 	.word	0x00000760


	//----- nvinfo : EIATTR_REQNTID
	.align		4
.L_31:
        /*00d0*/ 	.byte	0x04, 0x10
        /*00d2*/ 	.short	(.L_33 - .L_32)
.L_32:
        /*00d4*/ 	.word	0x00000040
        /*00d8*/ 	.word	0x00000001
        /*00dc*/ 	.word	0x00000001


	//----- nvinfo : EIATTR_CBANK_PARAM_SIZE
	.align		4
.L_33:
        /*00e0*/ 	.byte	0x03, 0x19
        /*00e2*/ 	.short	0x0038


	//----- nvinfo : EIATTR_PARAM_CBANK
	.align		4
        /*00e4*/ 	.byte	0x04, 0x0a
        /*00e6*/ 	.short	(.L_35 - .L_34)
	.align		4
.L_34:
        /*00e8*/ 	.word	index@(.nv.constant0.triton_red_fused__to_copy_add_mul_sum_5)
        /*00ec*/ 	.short	0x0210
        /*00ee*/ 	.short	0x0038


	//----- nvinfo : EIATTR_SW_WAR
	.align		4
.L_35:
        /*00f0*/ 	.byte	0x04, 0x36
        /*00f2*/ 	.short	(.L_37 - .L_36)
.L_36:
        /*00f4*/ 	.word	0x00000008
.L_37:


//--------------------- .nv.callgraph             --------------------------
	.section	.nv.callgraph,"",@"SHT_CUDA_CALLGRAPH"
	.align	4
	.sectionentsize	8
	.align		4
        /*0000*/ 	.word	0x00000000
	.align		4
        /*0004*/ 	.word	0xffffffff
	.align		4
        /*0008*/ 	.word	0x00000000
	.align		4
        /*000c*/ 	.word	0xfffffffe
	.align		4
        /*0010*/ 	.word	0x00000000
	.align		4
        /*0014*/ 	.word	0xfffffffd
	.align		4
        /*0018*/ 	.word	0x00000000
	.align		4
        /*001c*/ 	.word	0xfffffffc


//--------------------- .text.triton_red_fused__to_copy_add_mul_sum_5 --------------------------
	.section	.text.triton_red_fused__to_copy_add_mul_sum_5,"ax",@progbits
	.sectionflags	@"SHF_BARRIERS=1"
	.align	128
        .global         triton_red_fused__to_copy_add_mul_sum_5
        .type           triton_red_fused__to_copy_add_mul_sum_5,@function
        .size           triton_red_fused__to_copy_add_mul_sum_5,(.L_x_3 - triton_red_fused__to_copy_add_mul_sum_5)
        .other          triton_red_fused__to_copy_add_mul_sum_5,@"STO_CUDA_ENTRY STV_DEFAULT"
triton_red_fused__to_copy_add_mul_sum_5:
.text.triton_red_fused__to_copy_add_mul_sum_5:
[----:B------:R-:W0:Y:S02]  /*0000*/  LDC R1, c[0x0][0x28] ;  /* 0x00000a00ff017b82 */ /* 0x000e240000000800 */
[----:B------:R-:W1:Y:S01]  /*0010*/  LDC R2, c[0x0][0x23c] ;  /* 0x00008f00ff027b82 */ /* 0x000e620000000800 */
[----:B------:R-:W2:Y:S01]  /*0020*/  S2R R0, SR_TID.X ;  /* 0x0000000000007919 */ /* 0x000ea20000002100 */
[----:B------:R-:W-:Y:S01]  /*0030*/  ULDC.64 UR6, c[0x0][0x208] ;  /* 0x0000820000067ab9 */ /* 0x000fe20000000a00 */
[----:B------:R-:W-:Y:S01]  /*0040*/  HFMA2.MMA R25, -RZ, RZ, 0, 0 ;  /* 0x00000000ff197435 */ /* 0x000fe200000001ff */
[----:B------:R-:W-:Y:S01]  /*0050*/  MOV R5, RZ ;  /* 0x000000ff00057202 */ /* 0x000fe20000000f00 */
[----:B------:R-:W3:Y:S01]  /*0060*/  S2R R7, SR_CTAID.X ;  /* 0x0000000000077919 */ /* 0x000ee20000002500 */
[----:B-1----:R-:W-:Y:S02]  /*0070*/  ISETP.GE.AND P0, PT, R2, 0x1, PT ;  /* 0x000000010200780c */ /* 0x002fe40003f06270 */
[----:B------:R-:W-:Y:S02]  /*0080*/  CS2R R2, SRZ ;  /* 0x0000000000027805 */ /* 0x000fe4000001ff00 */
[----:B--2---:R-:W-:-:S02]  /*0090*/  SHF.L.U32 R4, R0, 0x2, RZ ;  /* 0x0000000200047819 */ /* 0x004fc400000006ff */
[----:B---3--:R-:W-:Y:S02]  /*00a0*/  SHF.L.U32 R7, R7, 0x6, RZ ;  /* 0x0000000607077819 */ /* 0x008fe400000006ff */
[----:B------:R-:W-:-:S05]  /*00b0*/  LOP3.LUT R6, R4, 0x3c, RZ, 0xc0, !PT ;  /* 0x0000003c04067812 */ /* 0x000fca00078ec0ff */
[----:B------:R-:W-:Y:S05]  /*00c0*/  @!P0 BRA `(.L_x_0) ;  /* 0x0000000000dc8947 */ /* 0x000fea0003800000 */
[----:B------:R-:W-:Y:S02]  /*00d0*/  SHF.R.U32.HI R8, RZ, 0x4, R0 ;  /* 0x00000004ff087819 */ /* 0x000fe40000011600 */
[----:B------:R-:W-:Y:S02]  /*00e0*/  CS2R R2, SRZ ;  /* 0x0000000000027805 */ /* 0x000fe4000001ff00 */
[----:B------:R-:W-:Y:S01]  /*00f0*/  MOV R25, RZ ;  /* 0x000000ff00197202 */ /* 0x000fe20000000f00 */
[----:B------:R-:W-:Y:S01]  /*0100*/  UMOV UR4, URZ ;  /* 0x0000003f00047c82 */ /* 0x000fe20008000000 */
[----:B------:R-:W-:Y:S02]  /*0110*/  SGXT.U32 R8, R8, 0x2 ;  /* 0x000000020808781a */ /* 0x000fe40000000000 */
[----:B------:R-:W-:Y:S02]  /*0120*/  MOV R5, RZ ;  /* 0x000000ff00057202 */ /* 0x000fe40000000f00 */
[----:B------:R-:W-:-:S04]  /*0130*/  LEA R9, R8, R7, 0xc ;  /* 0x0000000708097211 */ /* 0x000fc800078e60ff */
[----:B------:R-:W-:-:S07]  /*0140*/  IADD3 R9, R6, R9, RZ ;  /* 0x0000000906097210 */ /* 0x000fce0007ffe0ff */
.L_x_1:
[----:B------:R-:W1:Y:S01]  /*0150*/  LDC R24, c[0x0][0x23c] ;  /* 0x00008f00ff187b82 */ /* 0x000e620000000800 */
[----:B------:R-:W-:Y:S02]  /*0160*/  IADD3 R27, R8, UR4, RZ ;  /* 0x00000004081b7c10 */ /* 0x000fe4000fffe0ff */
[----:B------:R-:W-:Y:S02]  /*0170*/  CS2R R10, SRZ ;  /* 0x00000000000a7805 */ /* 0x000fe4000001ff00 */
[----:B------:R-:W-:-:S03]  /*0180*/  CS2R R16, SRZ ;  /* 0x0000000000107805 */ /* 0x000fc6000001ff00 */
[----:B------:R-:W2:Y:S08]  /*0190*/  LDC.64 R18, c[0x0][0x210] ;  /* 0x00008400ff127b82 */ /* 0x000eb00000000a00 */
[----:B------:R-:W3:Y:S08]  /*01a0*/  LDC.64 R20, c[0x0][0x218] ;  /* 0x00008600ff147b82 */ /* 0x000ef00000000a00 */
[----:B------:R-:W4:Y:S01]  /*01b0*/  LDC.64 R14, c[0x0][0x220] ;  /* 0x00008800ff0e7b82 */ /* 0x000f220000000a00 */
[----:B-1----:R-:W-:-:S07]  /*01c0*/  ISETP.GE.AND P1, PT, R27, R24, PT ;  /* 0x000000181b00720c */ /* 0x002fce0003f26270 */
[----:B------:R-:W1:Y:S01]  /*01d0*/  LDC.64 R12, c[0x0][0x228] ;  /* 0x00008a00ff0c7b82 */ /* 0x000e620000000a00 */
[----:B--2---:R-:W-:Y:S01]  /*01e0*/  IMAD.WIDE R18, R9, 0x2, R18 ;  /* 0x0000000209127825 */ /* 0x004fe200078e0212 */
[----:B------:R-:W-:Y:S01]  /*01f0*/  CS2R R22, SRZ ;  /* 0x0000000000167805 */ /* 0x000fe2000001ff00 */
[----:B------:R-:W-:-:S03]  /*0200*/  HFMA2.MMA R26, -RZ, RZ, 0, 0 ;  /* 0x00000000ff1a7435 */ /* 0x000fc600000001ff */
[----:B------:R-:W2:Y:S01]  /*0210*/  @!P1 LDG.E.EF.64 R10, desc[UR6][R18.64] ;  /* 0x00000006120a9981 */ /* 0x000ea2000c0e1b00 */
[----:B---3--:R-:W-:-:S05]  /*0220*/  IMAD.WIDE R20, R9, 0x2, R20 ;  /* 0x0000000209147825 */ /* 0x008fca00078e0214 */
[----:B------:R-:W3:Y:S01]  /*0230*/  @!P1 LDG.E.EF.64 R16, desc[UR6][R20.64] ;  /* 0x0000000614109981 */ /* 0x000ee2000c0e1b00 */
[----:B----4-:R-:W-:-:S05]  /*0240*/  IMAD.WIDE R14, R9, 0x2, R14 ;  /* 0x00000002090e7825 */ /* 0x010fca00078e020e */
[----:B------:R3:W4:Y:S01]  /*0250*/  @!P1 LDG.E.EF.64 R22, desc[UR6][R14.64] ;  /* 0x000000060e169981 */ /* 0x000722000c0e1b00 */
[----:B-1----:R-:W-:-:S05]  /*0260*/  IMAD.WIDE R12, R27, 0x4, R12 ;  /* 0x000000041b0c7825 */ /* 0x002fca00078e020c */
[----:B------:R1:W5:Y:S01]  /*0270*/  @!P1 LDG.E.EL R26, desc[UR6][R12.64] ;  /* 0x000000060c1a9981 */ /* 0x000362000c2e1900 */
[----:B------:R-:W-:-:S06]  /*0280*/  UIADD3 UR4, UR4, 0x4, URZ ;  /* 0x0000000404047890 */ /* 0x000fcc000fffe03f */
[----:B------:R-:W-:Y:S02]  /*0290*/  ISETP.LE.AND P0, PT, R24, UR4, PT ;  /* 0x0000000418007c0c */ /* 0x000fe4000bf03270 */
[----:B------:R-:W-:Y:S01]  /*02a0*/  IADD3 R9, R9, 0x4000, RZ ;  /* 0x0000400009097810 */ /* 0x000fe20007ffe0ff */
[----:B--2---:R-:W-:Y:S02]  /*02b0*/  HADD2.F32 R27, -RZ, R11.H0_H0 ;  /* 0x2000000bff1b7230 */ /* 0x004fe40000004100 */
[----:B------:R-:W-:Y:S02]  /*02c0*/  HADD2.F32 R19, -RZ, R11.H1_H1 ;  /* 0x3000000bff137230 */ /* 0x000fe40000004100 */
[----:B------:R-:W-:Y:S02]  /*02d0*/  HADD2.F32 R18, -RZ, R10.H1_H1 ;  /* 0x3000000aff127230 */ /* 0x000fe40000004100 */
[----:B------:R-:W-:Y:S02]  /*02e0*/  HADD2.F32 R11, -RZ, R10.H0_H0 ;  /* 0x2000000aff0b7230 */ /* 0x000fe40000004100 */
[----:B---3--:R-:W-:-:S02]  /*02f0*/  HADD2.F32 R15, -RZ, R16.H1_H1 ;  /* 0x30000010ff0f7230 */ /* 0x008fc40000004100 */
[----:B------:R-:W-:Y:S02]  /*0300*/  HADD2.F32 R16, -RZ, R16.H0_H0 ;  /* 0x20000010ff107230 */ /* 0x000fe40000004100 */
[----:B------:R-:W-:Y:S02]  /*0310*/  HADD2.F32 R10, -RZ, R17.H1_H1 ;  /* 0x30000011ff0a7230 */ /* 0x000fe40000004100 */
[----:B------:R-:W-:Y:S02]  /*0320*/  HADD2.F32 R20, -RZ, R17.H0_H0 ;  /* 0x20000011ff147230 */ /* 0x000fe40000004100 */
[----:B------:R-:W-:Y:S01]  /*0330*/  FADD R17, R18, R15 ;  /* 0x0000000f12117221 */ /* 0x000fe20000000000 */
[----:B------:R-:W-:Y:S01]  /*0340*/  FADD R16, R11, R16 ;  /* 0x000000100b107221 */ /* 0x000fe20000000000 */
[----:B----4-:R-:W-:Y:S02]  /*0350*/  HADD2.F32 R15, -RZ, R23.H0_H0 ;  /* 0x20000017ff0f7230 */ /* 0x010fe40000004100 */
[----:B------:R-:W-:-:S02]  /*0360*/  HADD2.F32 R23, -RZ, R23.H1_H1 ;  /* 0x30000017ff177230 */ /* 0x000fc40000004100 */
[----:B------:R-:W-:Y:S02]  /*0370*/  HADD2.F32 R11, -RZ, R22.H0_H0 ;  /* 0x20000016ff0b7230 */ /* 0x000fe40000004100 */
[----:B-1----:R-:W-:Y:S02]  /*0380*/  HADD2.F32 R13, -RZ, R22.H1_H1 ;  /* 0x30000016ff0d7230 */ /* 0x002fe40000004100 */
[----:B------:R-:W-:Y:S01]  /*0390*/  FADD R10, R19, R10 ;  /* 0x0000000a130a7221 */ /* 0x000fe20000000000 */
[----:B------:R-:W-:Y:S01]  /*03a0*/  FADD R20, R27, R20 ;  /* 0x000000141b147221 */ /* 0x000fe20000000000 */
[-C--:B-----5:R-:W-:Y:S01]  /*03b0*/  FMUL R23, R23, R26.reuse ;  /* 0x0000001a17177220 */ /* 0x0a0fe20000400000 */
[-C--:B------:R-:W-:Y:S01]  /*03c0*/  FMUL R15, R15, R26.reuse ;  /* 0x0000001a0f0f7220 */ /* 0x080fe20000400000 */
[-C--:B------:R-:W-:Y:S01]  /*03d0*/  FMUL R13, R13, R26.reuse ;  /* 0x0000001a0d0d7220 */ /* 0x080fe20000400000 */
[----:B------:R-:W-:Y:S01]  /*03e0*/  FMUL R11, R11, R26 ;  /* 0x0000001a0b0b7220 */ /* 0x000fe20000400000 */
[----:B------:R-:W-:Y:S01]  /*03f0*/  @!P1 FFMA R5, R10, R23, R5 ;  /* 0x000000170a059223 */ /* 0x000fe20000000005 */
[----:B------:R-:W-:Y:S01]  /*0400*/  @!P1 FFMA R3, R20, R15, R3 ;  /* 0x0000000f14039223 */ /* 0x000fe20000000003 */
[----:B------:R-:W-:Y:S01]  /*0410*/  @!P1 FFMA R2, R17, R13, R2 ;  /* 0x0000000d11029223 */ /* 0x000fe20000000002 */
[----:B------:R-:W-:Y:S01]  /*0420*/  @!P1 FFMA R25, R16, R11, R25 ;  /* 0x0000000b10199223 */ /* 0x000fe20000000019 */
[----:B------:R-:W-:Y:S06]  /*0430*/  @!P0 BRA `(.L_x_1) ;  /* 0xfffffffc00448947 */ /* 0x000fec000383ffff */
.L_x_0:
[----:B------:R-:W0:Y:S01]  /*0440*/  S2UR UR5, SR_CgaCtaId ;  /* 0x00000000000579c3 */ /* 0x000e220000008800 */
[----:B------:R-:W1:Y:S01]  /*0450*/  SHFL.BFLY PT, R8, R25, 0x10, 0x1f ;  /* 0x0e001f0019087f89 */ /* 0x000e6200000e0000 */
[----:B------:R-:W-:Y:S01]  /*0460*/  LOP3.LUT P0, RZ, R0, 0x10, RZ, 0xc0, !PT ;  /* 0x0000001000ff7812 */ /* 0x000fe2000780c0ff */
[----:B------:R-:W-:Y:S01]  /*0470*/  UMOV UR4, 0x400 ;  /* 0x0000040000047882 */ /* 0x000fe20000000000 */
[----:B------:R-:W-:Y:S01]  /*0480*/  SHF.R.U32.HI R11, RZ, 0x3, R0 ;  /* 0x00000003ff0b7819 */ /* 0x000fe20000011600 */
[----:B------:R-:W2:Y:S01]  /*0490*/  SHFL.BFLY PT, R9, R2, 0x10, 0x1f ;  /* 0x0e001f0002097f89 */ /* 0x000ea200000e0000 */
[----:B------:R-:W-:Y:S02]  /*04a0*/  SHF.L.U32 R12, R6, 0x3, RZ ;  /* 0x00000003060c7819 */ /* 0x000fe400000006ff */
[----:B------:R-:W-:Y:S01]  /*04b0*/  ISETP.GE.AND P1, PT, R0, 0x80, PT ;  /* 0x000000800000780c */ /* 0x000fe20003f26270 */
[----:B------:R-:W3:Y:S01]  /*04c0*/  SHFL.BFLY PT, R10, R3, 0x10, 0x1f ;  /* 0x0e001f00030a7f89 */ /* 0x000ee200000e0000 */
[----:B------:R-:W-:-:S02]  /*04d0*/  LOP3.LUT R11, R12, 0x4, R11, 0xf8, !PT ;  /* 0x000000040c0b7812 */ /* 0x000fc400078ef80b */
[----:B------:R-:W-:Y:S01]  /*04e0*/  LOP3.LUT R7, R7, 0x3f, R0, 0xf8, !PT ;  /* 0x0000003f07077812 */ /* 0x000fe200078ef800 */
[----:B------:R-:W4:Y:S01]  /*04f0*/  SHFL.BFLY PT, R14, R5, 0x10, 0x1f ;  /* 0x0e001f00050e7f89 */ /* 0x000f2200000e0000 */
[----:B0-----:R-:W-:Y:S01]  /*0500*/  UPRMT UR4, UR5, 0x654, UR4 ;  /* 0x0000065405047896 */ /* 0x001fe20008000004 */
[----:B-1----:R-:W-:Y:S01]  /*0510*/  FADD R16, R8, R25 ;  /* 0x0000001908107221 */ /* 0x002fe20000000000 */
[----:B--2---:R-:W-:Y:S01]  /*0520*/  FADD R18, R9, R2 ;  /* 0x0000000209127221 */ /* 0x004fe20000000000 */
[----:B---3--:R-:W-:-:S06]  /*0530*/  FADD R10, R10, R3 ;  /* 0x000000030a0a7221 */ /* 0x008fcc0000000000 */
[----:B------:R-:W-:Y:S01]  /*0540*/  @!P0 STS [R11+UR4], R16 ;  /* 0x000000100b008988 */ /* 0x000fe20008000804 */
[----:B----4-:R-:W-:-:S03]  /*0550*/  FADD R14, R14, R5 ;  /* 0x000000050e0e7221 */ /* 0x010fc60000000000 */
[----:B------:R-:W-:Y:S01]  /*0560*/  @!P0 STS [R11+UR4+0x8], R18 ;  /* 0x000008120b008988 */ /* 0x000fe20008000804 */
[----:B------:R-:W-:-:S03]  /*0570*/  LOP3.LUT R5, R0, 0x1, RZ, 0xc0, !PT ;  /* 0x0000000100057812 */ /* 0x000fc600078ec0ff */
[----:B------:R-:W-:Y:S04]  /*0580*/  @!P0 STS [R11+UR4+0x10], R10 ;  /* 0x0000100a0b008988 */ /* 0x000fe80008000804 */
[----:B------:R-:W-:Y:S01]  /*0590*/  @!P0 STS [R11+UR4+0x18], R14 ;  /* 0x0000180e0b008988 */ /* 0x000fe20008000804 */
[----:B------:R-:W-:Y:S01]  /*05a0*/  BAR.SYNC.DEFER_BLOCKING 0x0 ;  /* 0x0000000000007b1d */ /* 0x000fe20000010000 */
[----:B------:R-:W-:-:S04]  /*05b0*/  ISETP.NE.U32.AND P0, PT, R5, 0x1, PT ;  /* 0x000000010500780c */ /* 0x000fc80003f05070 */
[----:B------:R-:W-:Y:S01]  /*05c0*/  ISETP.LT.AND P0, PT, R0, 0x80, P0 ;  /* 0x000000800000780c */ /* 0x000fe20000701270 */
[----:B------:R-:W0:Y:S04]  /*05d0*/  @!P1 LDS R2, [R4+UR4] ;  /* 0x0000000404029984 */ /* 0x000e280008000800 */
[----:B------:R-:W1:Y:S04]  /*05e0*/  @!P1 LDS R13, [R4+UR4+0x100] ;  /* 0x00010004040d9984 */ /* 0x000e680008000800 */
[----:B0-----:R-:W0:Y:S04]  /*05f0*/  SHFL.BFLY PT, R3, R2, 0x1, 0x1f ;  /* 0x0c201f0002037f89 */ /* 0x001e2800000e0000 */
[----:B-1----:R-:W1:Y:S01]  /*0600*/  SHFL.BFLY PT, R8, R13, 0x1, 0x1f ;  /* 0x0c201f000d087f89 */ /* 0x002e6200000e0000 */
[----:B0-----:R-:W-:Y:S01]  /*0610*/  FADD R3, R2, R3 ;  /* 0x0000000302037221 */ /* 0x001fe20000000000 */
[----:B------:R-:W-:Y:S01]  /*0620*/  LOP3.LUT R2, R0, 0x3f, RZ, 0xc0, !PT ;  /* 0x0000003f00027812 */ /* 0x000fe200078ec0ff */
[----:B-1----:R-:W-:-:S03]  /*0630*/  FADD R5, R13, R8 ;  /* 0x000000080d057221 */ /* 0x002fc60000000000 */
[----:B------:R0:W-:Y:S01]  /*0640*/  @P0 STS [R4+UR4], R3 ;  /* 0x0000000304000988 */ /* 0x0001e20008000804 */
[----:B------:R-:W-:-:S03]  /*0650*/  IADD3 R13, R12, UR4, RZ ;  /* 0x000000040c0d7c10 */ /* 0x000fc6000fffe0ff */
[----:B------:R-:W-:Y:S02]  /*0660*/  @P0 STS [R4+UR4+0x100], R5 ;  /* 0x0001000504000988 */ /* 0x000fe40008000804 */
[----:B------:R-:W-:Y:S01]  /*0670*/  IMAD R13, R6, -0x4, R13 ;  /* 0xfffffffc060d7824 */ /* 0x000fe200078e020d */
[----:B------:R-:W-:Y:S01]  /*0680*/  LEA R6, R2, UR4, 0x2 ;  /* 0x0000000402067c11 */ /* 0x000fe2000f8e10ff */
[----:B------:R-:W-:Y:S08]  /*0690*/  BAR.SYNC.DEFER_BLOCKING 0x0 ;  /* 0x0000000000007b1d */ /* 0x000ff00000010000 */
[----:B0-----:R-:W0:Y:S01]  /*06a0*/  LDC.64 R2, c[0x0][0x230] ;  /* 0x00008c00ff027b82 */ /* 0x001e220000000a00 */
[----:B------:R-:W-:Y:S04]  /*06b0*/  LDS R8, [R12+UR4] ;  /* 0x000000040c087984 */ /* 0x000fe80008000800 */
[----:B------:R-:W-:Y:S01]  /*06c0*/  LDS R9, [R12+UR4+0x8] ;  /* 0x000008040c097984 */ /* 0x000fe20008000800 */
[----:B0-----:R-:W-:-:S03]  /*06d0*/  IMAD.WIDE R2, R7, 0x2, R2 ;  /* 0x0000000207027825 */ /* 0x001fc600078e0202 */
[----:B------:R-:W-:Y:S04]  /*06e0*/  LDS R10, [R12+UR4+0x10] ;  /* 0x000010040c0a7984 */ /* 0x000fe80008000800 */
[----:B------:R-:W0:Y:S01]  /*06f0*/  LDS R11, [R12+UR4+0x18] ;  /* 0x000018040c0b7984 */ /* 0x000e220008000800 */
[----:B------:R-:W-:Y:S06]  /*0700*/  BAR.SYNC.DEFER_BLOCKING 0x0 ;  /* 0x0000000000007b1d */ /* 0x000fec0000010000 */
[----:B0-----:R-:W-:Y:S02]  /*0710*/  STS.128 [R13], R8 ;  /* 0x000000080d007388 */ /* 0x001fe40000000c00 */
[----:B------:R-:W-:Y:S06]  /*0720*/  BAR.SYNC.DEFER_BLOCKING 0x0 ;  /* 0x0000000000007b1d */ /* 0x000fec0000010000 */
[----:B------:R-:W0:Y:S02]  /*0730*/  LDS R6, [R6] ;  /* 0x0000000006067984 */ /* 0x000e240000000800 */
[----:B0-----:R-:W-:-:S05]  /*0740*/  F2FP.F16.F32.PACK_AB R0, RZ, R6 ;  /* 0x00000006ff00723e */ /* 0x001fca00000000ff */
[----:B------:R-:W-:Y:S01]  /*0750*/  STG.E.U16 desc[UR6][R2.64], R0 ;  /* 0x0000000002007986 */ /* 0x000fe2000c101506 */
[----:B------:R-:W-:Y:S05]  /*0760*/  EXIT ;  /* 0x000000000000794d */ /* 0x000fea0003800000 */
.L_x_2:
[----:B------:R-:W-:-:S00]  /*0770*/  BRA `(.L_x_2) ;  /* 0xfffffffc00fc7947 */ /* 0x000fc0000383ffff */
[----:B------:R-:W-:-:S00]  /*0780*/  NOP ;  /* 0x0000000000007918 */ /* 0x000fc00000000000 */
[----:B------:R-:W-:-:S00]  /*0790*/  NOP ;  /* 0x0000000000007918 */ /* 0x000fc00000000000 */
[----:B------:R-:W-:-:S00]  /*07a0*/  NOP ;  /* 0x0000000000007918 */ /* 0x000fc00000000000 */
[----:B------:R-:W-:-:S00]  /*07b0*/  NOP ;  /* 0x0000000000007918 */ /* 0x000fc00000000000 */
[----:B------:R-:W-:-:S00]  /*07c0*/  NOP ;  /* 0x0000000000007918 */ /* 0x000fc00000000000 */
[----:B------:R-:W-:-:S00]  /*07d0*/  NOP ;  /* 0x0000000000007918 */ /* 0x000fc00000000000 */
[----:B------:R-:W-:-:S00]  /*07e0*/  NOP ;  /* 0x0000000000007918 */ /* 0x000fc00000000000 */
[----:B------:R-:W-:-:S00]  /*07f0*/  NOP ;  /* 0x0000000000007918 */ /* 0x000fc00000000000 */
.L_x_3:


//--------------------- .nv.shared.triton_red_fused__to_copy_add_mul_sum_5 --------------------------
	.section	.nv.shared.triton_red_fused__to_copy_add_mul_sum_5,"aw",@nobits
	.sectionflags	@""
	.align	16
	.zero		1024


//--------------------- .nv.constant0.triton_red_fused__to_copy_add_mul_sum_5 --------------------------
	.section	.nv.constant0.triton_red_fused__to_copy_add_mul_sum_5,"a",@progbits
	.sectionflags	@""
	.align	4
.nv.constant0.triton_red_fused__to_copy_add_mul_sum_5:
	.zero		584
